	.headerflags	@"EF_CUDA_TEXMODE_UNIFIED EF_CUDA_64BIT_ADDRESS EF_CUDA_ACCELERATORS EF_CUDA_SM90 EF_CUDA_VIRTUAL_SM(EF_CUDA_SM90)"
	.elftype	@"ET_EXEC"


//--------------------- .nv.info                  --------------------------
	.section	.nv.info,"",@"SHT_CUDA_INFO"
	.align	4


	//----- nvinfo : EIATTR_REGCOUNT
	.align		4
        /*0000*/ 	.byte	0x04, 0x2f
        /*0002*/ 	.short	(.L_2 - .L_1)
	.align		4
.L_1:
        /*0004*/ 	.word	index@(triton_poi_fused_clone_convolution_tanh_11)
        /*0008*/ 	.word	0x0000000c


	//----- nvinfo : EIATTR_MIN_STACK_SIZE
	.align		4
.L_2:
        /*000c*/ 	.byte	0x04, 0x12
        /*000e*/ 	.short	(.L_4 - .L_3)
	.align		4
.L_3:
        /*0010*/ 	.word	index@(triton_poi_fused_clone_convolution_tanh_11)
        /*0014*/ 	.word	0x00000000


	//----- nvinfo : EIATTR_FRAME_SIZE
	.align		4
.L_4:
        /*0018*/ 	.byte	0x04, 0x11
        /*001a*/ 	.short	(.L_6 - .L_5)
	.align		4
.L_5:
        /*001c*/ 	.word	index@(triton_poi_fused_clone_convolution_tanh_11)
        /*0020*/ 	.word	0x00000000


	//----- nvinfo : EIATTR_MIN_STACK_SIZE
	.align		4
.L_6:
        /*0024*/ 	.byte	0x04, 0x12
        /*0026*/ 	.short	(.L_8 - .L_7)
	.align		4
.L_7:
        /*0028*/ 	.word	index@(triton_poi_fused_clone_convolution_tanh_11)
        /*002c*/ 	.word	0x00000000
.L_8:


//--------------------- .nv.info.triton_poi_fused_clone_convolution_tanh_11 --------------------------
	.section	.nv.info.triton_poi_fused_clone_convolution_tanh_11,"",@"SHT_CUDA_INFO"
	.sectionflags	@""
	.align	4


	//----- nvinfo : EIATTR_CUDA_API_VERSION
	.align		4
        /*0000*/ 	.byte	0x04, 0x37
        /*0002*/ 	.short	(.L_10 - .L_9)
.L_9:
        /*0004*/ 	.word	0x0000007c


	//----- nvinfo : EIATTR_KPARAM_INFO
	.align		4
.L_10:
        /*0008*/ 	.byte	0x04, 0x17
        /*000a*/ 	.short	(.L_12 - .L_11)
.L_11:
        /*000c*/ 	.word	0x00000000
        /*0010*/ 	.short	0x0003
        /*0012*/ 	.short	0x0018
        /*0014*/ 	.byte	0x00, 0xf0, 0x11, 0x00


	//----- nvinfo : EIATTR_KPARAM_INFO
	.align		4
.L_12:
        /*0018*/ 	.byte	0x04, 0x17
        /*001a*/ 	.short	(.L_14 - .L_13)
.L_13:
        /*001c*/ 	.word	0x00000000
        /*0020*/ 	.short	0x0002
        /*0022*/ 	.short	0x0010
        /*0024*/ 	.byte	0x00, 0xf4, 0x21, 0x00


	//----- nvinfo : EIATTR_KPARAM_INFO
	.align		4
.L_14:
        /*0028*/ 	.byte	0x04, 0x17
        /*002a*/ 	.short	(.L_16 - .L_15)
.L_15:
        /*002c*/ 	.word	0x00000000
        /*0030*/ 	.short	0x0001
        /*0032*/ 	.short	0x0008
        /*0034*/ 	.byte	0x00, 0xf4, 0x21, 0x00


	//----- nvinfo : EIATTR_KPARAM_INFO
	.align		4
.L_16:
        /*0038*/ 	.byte	0x04, 0x17
        /*003a*/ 	.short	(.L_18 - .L_17)
.L_17:
        /*003c*/ 	.word	0x00000000
        /*0040*/ 	.short	0x0000
        /*0042*/ 	.short	0x0000
        /*0044*/ 	.byte	0x00, 0xf4, 0x21, 0x00


	//----- nvinfo : EIATTR_SPARSE_MMA_MASK
	.align		4
.L_18:
        /*0048*/ 	.byte	0x03, 0x50
        /*004a*/ 	.short	0x0000


	//----- nvinfo : EIATTR_MAXREG_COUNT
	.align		4
        /*004c*/ 	.byte	0x03, 0x1b
        /*004e*/ 	.short	0x00ff


	//----- nvinfo : EIATTR_EXIT_INSTR_OFFSETS
	.align		4
        /*0050*/ 	.byte	0x04, 0x1c
        /*0052*/ 	.short	(.L_20 - .L_19)


	//   ....[0]....
.L_19:
        /*0054*/ 	.word	0x00000300


	//----- nvinfo : EIATTR_REQNTID
	.align		4
.L_20:
        /*0058*/ 	.byte	0x04, 0x10
        /*005a*/ 	.short	(.L_22 - .L_21)
.L_21:
        /*005c*/ 	.word	0x00000080
        /*0060*/ 	.word	0x00000001
        /*0064*/ 	.word	0x00000001


	//----- nvinfo : EIATTR_CRS_STACK_SIZE
	.align		4
.L_22:
        /*0068*/ 	.byte	0x04, 0x1e
        /*006a*/ 	.short	(.L_24 - .L_23)
.L_23:
        /*006c*/ 	.word	0x00000000


	//----- nvinfo : EIATTR_CBANK_PARAM_SIZE
	.align		4
.L_24:
        /*0070*/ 	.byte	0x03, 0x19
        /*0072*/ 	.short	0x001c


	//----- nvinfo : EIATTR_PARAM_CBANK
	.align		4
        /*0074*/ 	.byte	0x04, 0x0a
        /*0076*/ 	.short	(.L_26 - .L_25)
	.align		4
.L_25:
        /*0078*/ 	.word	index@(.nv.constant0.triton_poi_fused_clone_convolution_tanh_11)
        /*007c*/ 	.short	0x0210
        /*007e*/ 	.short	0x001c


	//----- nvinfo : EIATTR_SW_WAR
	.align		4
.L_26:
        /*0080*/ 	.byte	0x04, 0x36
        /*0082*/ 	.short	(.L_28 - .L_27)
.L_27:
        /*0084*/ 	.word	0x00000008
.L_28:


//--------------------- .nv.callgraph             --------------------------
	.section	.nv.callgraph,"",@"SHT_CUDA_CALLGRAPH"
	.align	4
	.sectionentsize	8
	.align		4
        /*0000*/ 	.word	0x00000000
	.align		4
        /*0004*/ 	.word	0xffffffff
	.align		4
        /*0008*/ 	.word	0x00000000
	.align		4
        /*000c*/ 	.word	0xfffffffe
	.align		4
        /*0010*/ 	.word	0x00000000
	.align		4
        /*0014*/ 	.word	0xfffffffd
	.align		4
        /*0018*/ 	.word	0x00000000
	.align		4
        /*001c*/ 	.word	0xfffffffc


//--------------------- .nv.constant4             --------------------------
	.section	.nv.constant4,"a",@progbits
	.align	8
	.align		8
.nv.constant4:
        /*0000*/ 	.dword	_$_str


//--------------------- .text.triton_poi_fused_clone_convolution_tanh_11 --------------------------
	.section	.text.triton_poi_fused_clone_convolution_tanh_11,"ax",@progbits
	.align	128
        .global         triton_poi_fused_clone_convolution_tanh_11
        .type           triton_poi_fused_clone_convolution_tanh_11,@function
        .size           triton_poi_fused_clone_convolution_tanh_11,(.L_x_4 - triton_poi_fused_clone_convolution_tanh_11)
        .other          triton_poi_fused_clone_convolution_tanh_11,@"STO_CUDA_ENTRY STV_DEFAULT"
triton_poi_fused_clone_convolution_tanh_11:
.text.triton_poi_fused_clone_convolution_tanh_11:
[----:B------:R-:W0:Y:S02]  /*0000*/  LDC R1, c[0x0][0x28] ;  /* 0x00000a00ff017b82 */ /* 0x000e240000000800 */
[----:B------:R-:W1:Y:S01]  /*0010*/  S2R R4, SR_TID.X ;  /* 0x0000000000047919 */ /* 0x000e620000002100 */
[----:B------:R-:W2:Y:S01]  /*0020*/  LDC.64 R6, c[0x0][0x218] ;  /* 0x00008600ff067b82 */ /* 0x000ea20000000a00 */
[----:B------:R-:W-:Y:S01]  /*0030*/  ULDC.64 UR4, c[0x0][0x208] ;  /* 0x0000820000047ab9 */ /* 0x000fe20000000a00 */
[----:B------:R-:W3:Y:S06]  /*0040*/  S2R R5, SR_CTAID.X ;  /* 0x0000000000057919 */ /* 0x000eec0000002500 */
[----:B------:R-:W4:Y:S01]  /*0050*/  LDC.64 R2, c[0x0][0x210] ;  /* 0x00008400ff027b82 */ /* 0x000f220000000a00 */
[----:B-1----:R-:W-:-:S02]  /*0060*/  LOP3.LUT R4, R4, 0x7f, RZ, 0xc0, !PT ;  /* 0x0000007f04047812 */ /* 0x002fc400078ec0ff */
[----:B---3--:R-:W-:-:S03]  /*0070*/  SHF.R.S32.HI R0, RZ, 0x18, R5 ;  /* 0x00000018ff007819 */ /* 0x008fc60000011405 */
[----:B------:R-:W-:Y:S01]  /*0080*/  IMAD R4, R5, 0x80, R4 ;  /* 0x0000008005047824 */ /* 0x000fe200078e0204 */
[----:B------:R-:W-:-:S03]  /*0090*/  SGXT R5, R0, 0x1 ;  /* 0x000000010005781a */ /* 0x000fc60000000200 */
[----:B----4-:R-:W-:Y:S01]  /*00a0*/  IMAD.WIDE R2, R4, 0x4, R2 ;  /* 0x0000000404027825 */ /* 0x010fe200078e0202 */
[----:B------:R-:W-:-:S04]  /*00b0*/  LEA.HI R5, R5, R4, RZ, 0x8 ;  /* 0x0000000405057211 */ /* 0x000fc800078f40ff */
[----:B------:R-:W-:-:S04]  /*00c0*/  SHF.R.S32.HI R5, RZ, 0x8, R5 ;  /* 0x00000008ff057819 */ /* 0x000fc80000011405 */
[----:B------:R-:W-:-:S04]  /*00d0*/  LEA.HI R0, R5, R5, RZ, 0x2 ;  /* 0x0000000505007211 */ /* 0x000fc800078f10ff */
[----:B------:R-:W-:-:S05]  /*00e0*/  LOP3.LUT R0, R0, 0xfffffffc, RZ, 0xc0, !PT ;  /* 0xfffffffc00007812 */ /* 0x000fca00078ec0ff */
[----:B------:R-:W-:Y:S02]  /*00f0*/  IMAD.IADD R5, R5, 0x1, -R0 ;  /* 0x0000000105057824 */ /* 0x000fe400078e0a00 */
[----:B------:R-:W3:Y:S02]  /*0100*/  LDG.E R0, desc[UR4][R2.64] ;  /* 0x0000000402007981 */ /* 0x000ee4000c1e1900 */
[----:B--2---:R-:W-:-:S06]  /*0110*/  IMAD.WIDE R6, R5, 0x4, R6 ;  /* 0x0000000405067825 */ /* 0x004fcc00078e0206 */
[----:B------:R-:W3:Y:S01]  /*0120*/  LDG.E.EL R7, desc[UR4][R6.64] ;  /* 0x0000000406077981 */ /* 0x000ee2000c2e1900 */
[----:B------:R-:W-:Y:S01]  /*0130*/  BSSY B0, `(.L_x_0) ;  /* 0x0000017000007945 */ /* 0x000fe20003800000 */
[----:B------:R-:W-:Y:S01]  /*0140*/  SHF.R.S32.HI R9, RZ, 0x1f, R4 ;  /* 0x0000001fff097819 */ /* 0x000fe20000011404 */
[----:B---3--:R-:W-:-:S04]  /*0150*/  FADD R5, R0, R7 ;  /* 0x0000000700057221 */ /* 0x008fc80000000000 */
[----:B------:R-:W-:-:S05]  /*0160*/  FADD.FTZ R0, |R5|, -RZ ;  /* 0x800000ff05007221 */ /* 0x000fca0000010200 */
[----:B------:R-:W-:-:S13]  /*0170*/  FSETP.GE.AND P0, PT, R0, 0.60000002384185791016, PT ;  /* 0x3f19999a0000780b */ /* 0x000fda0003f06000 */
[----:B------:R-:W-:Y:S05]  /*0180*/  @!P0 BRA `(.L_x_1) ;  /* 0x0000000000288947 */ /* 0x000fea0003800000 */
[C---:B------:R-:W-:Y:S01]  /*0190*/  FMUL R6, R0.reuse, 2.8853900432586669922 ;  /* 0x4038aa3b00067820 */ /* 0x040fe20000400000 */
[----:B------:R-:W-:Y:S01]  /*01a0*/  HFMA2.MMA R8, -RZ, RZ, 1.875, 0 ;  /* 0x3f800000ff087435 */ /* 0x000fe200000001ff */
[----:B------:R-:W-:-:S04]  /*01b0*/  FSETP.GE.AND P0, PT, R0, 9.010913848876953125, PT ;  /* 0x41102cb40000780b */ /* 0x000fc80003f06000 */
[----:B------:R-:W1:Y:S02]  /*01c0*/  MUFU.EX2 R6, R6 ;  /* 0x0000000600067308 */ /* 0x000e640000000800 */
[----:B-1----:R-:W-:-:S06]  /*01d0*/  FADD R7, R6, 1 ;  /* 0x3f80000006077421 */ /* 0x002fcc0000000000 */
[----:B------:R-:W1:Y:S02]  /*01e0*/  MUFU.RCP R7, R7 ;  /* 0x0000000700077308 */ /* 0x000e640000001000 */
[----:B-1----:R-:W-:-:S05]  /*01f0*/  FFMA.FTZ R8, R7, -2, R8 ;  /* 0xc000000007087823 */ /* 0x002fca0000010008 */
[----:B------:R-:W-:-:S04]  /*0200*/  FSEL R8, R8, 1, !P0 ;  /* 0x3f80000008087808 */ /* 0x000fc80004000000 */
[----:B------:R-:W-:Y:S01]  /*0210*/  LOP3.LUT R5, R8, 0x80000000, R5, 0xf8, !PT ;  /* 0x8000000008057812 */ /* 0x000fe200078ef805 */
[----:B------:R-:W-:Y:S06]  /*0220*/  BRA `(.L_x_2) ;  /* 0x00000000001c7947 */ /* 0x000fec0003800000 */
.L_x_1:
[----:B------:R-:W-:Y:S01]  /*0230*/  MOV R0, 0x3c80f082 ;  /* 0x3c80f08200007802 */ /* 0x000fe20000000f00 */
[----:B------:R-:W-:-:S04]  /*0240*/  FMUL R7, R5, R5 ;  /* 0x0000000505077220 */ /* 0x000fc80000400000 */
[----:B------:R-:W-:-:S04]  /*0250*/  FFMA.FTZ R0, R7, R0, -0.052303962409496307373 ;  /* 0xbd563cae07007423 */ /* 0x000fc80000010000 */
[----:B------:R-:W-:-:S04]  /*0260*/  FFMA.FTZ R0, R7, R0, 0.1331529766321182251 ;  /* 0x3e08594107007423 */ /* 0x000fc80000010000 */
[----:B------:R-:W-:-:S04]  /*0270*/  FFMA.FTZ R0, R7, R0, -0.33332768082618713379 ;  /* 0xbeaaa9ed07007423 */ /* 0x000fc80000010000 */
[----:B------:R-:W-:-:S04]  /*0280*/  FFMA.FTZ R0, R7, R0, RZ ;  /* 0x0000000007007223 */ /* 0x000fc800000100ff */
[----:B------:R-:W-:-:S07]  /*0290*/  FFMA.FTZ R5, R5, R0, R5 ;  /* 0x0000000005057223 */ /* 0x000fce0000010005 */
.L_x_2:
[----:B------:R-:W-:Y:S05]  /*02a0*/  BSYNC B0 ;  /* 0x0000000000007941 */ /* 0x000fea0003800000 */
.L_x_0:
[----:B------:R-:W-:Y:S01]  /*02b0*/  ULDC.64 UR6, c[0x0][0x220] ;  /* 0x0000880000067ab9 */ /* 0x000fe20000000a00 */
[----:B------:R-:W-:Y:S01]  /*02c0*/  STG.E desc[UR4][R2.64], R5 ;  /* 0x0000000502007986 */ /* 0x000fe2000c101904 */
[----:B------:R-:W-:-:S04]  /*02d0*/  LEA R6, P0, R4, UR6, 0x2 ;  /* 0x0000000604067c11 */ /* 0x000fc8000f8010ff */
[----:B------:R-:W-:-:S05]  /*02e0*/  LEA.HI.X R7, R4, UR7, R9, 0x2, P0 ;  /* 0x0000000704077c11 */ /* 0x000fca00080f1409 */
[----:B------:R-:W-:Y:S01]  /*02f0*/  STG.E desc[UR4][R6.64], R5 ;  /* 0x0000000506007986 */ /* 0x000fe2000c101904 */
[----:B------:R-:W-:Y:S05]  /*0300*/  EXIT ;  /* 0x000000000000794d */ /* 0x000fea0003800000 */
.L_x_3:
[----:B------:R-:W-:-:S00]  /*0310*/  BRA `(.L_x_3) ;  /* 0xfffffffc00fc7947 */ /* 0x000fc0000383ffff */
[----:B------:R-:W-:-:S00]  /*0320*/  NOP ;  /* 0x0000000000007918 */ /* 0x000fc00000000000 */
        /* <DEDUP_REMOVED lines=13> */
.L_x_4:


//--------------------- .nv.global.init           --------------------------
	.section	.nv.global.init,"aw",@progbits
.nv.global.init:
	.type		_$_str,@object
	.size		_$_str,(.L_0 - _$_str)
_$_str:
        /*0000*/ 	.byte	0x5f, 0x5f, 0x43, 0x55, 0x44, 0x41, 0x5f, 0x46, 0x54, 0x5a, 0x00
.L_0:


//--------------------- .nv.constant0.triton_poi_fused_clone_convolution_tanh_11 --------------------------
	.section	.nv.constant0.triton_poi_fused_clone_convolution_tanh_11,"a",@progbits
	.sectionflags	@""
	.align	4
.nv.constant0.triton_poi_fused_clone_convolution_tanh_11:
	.zero		556
